	.headerflags	@"EF_CUDA_TEXMODE_UNIFIED EF_CUDA_64BIT_ADDRESS EF_CUDA_ACCELERATORS EF_CUDA_SM90 EF_CUDA_VIRTUAL_SM(EF_CUDA_SM90)"
	.elftype	@"ET_EXEC"


//--------------------- .nv.info                  --------------------------
	.section	.nv.info,"",@"SHT_CUDA_INFO"
	.align	4


	//----- nvinfo : EIATTR_REGCOUNT
	.align		4
        /*0000*/ 	.byte	0x04, 0x2f
        /*0002*/ 	.short	(.L_1 - .L_0)
	.align		4
.L_0:
        /*0004*/ 	.word	index@(triton_poi_fused_1)
        /*0008*/ 	.word	0x00000014


	//----- nvinfo : EIATTR_MIN_STACK_SIZE
	.align		4
.L_1:
        /*000c*/ 	.byte	0x04, 0x12
        /*000e*/ 	.short	(.L_3 - .L_2)
	.align		4
.L_2:
        /*0010*/ 	.word	index@(triton_poi_fused_1)
        /*0014*/ 	.word	0x00000000


	//----- nvinfo : EIATTR_FRAME_SIZE
	.align		4
.L_3:
        /*0018*/ 	.byte	0x04, 0x11
        /*001a*/ 	.short	(.L_5 - .L_4)
	.align		4
.L_4:
        /*001c*/ 	.word	index@(triton_poi_fused_1)
        /*0020*/ 	.word	0x00000000


	//----- nvinfo : EIATTR_MIN_STACK_SIZE
	.align		4
.L_5:
        /*0024*/ 	.byte	0x04, 0x12
        /*0026*/ 	.short	(.L_7 - .L_6)
	.align		4
.L_6:
        /*0028*/ 	.word	index@(triton_poi_fused_1)
        /*002c*/ 	.word	0x00000000
.L_7:


//--------------------- .nv.info.triton_poi_fused_1 --------------------------
	.section	.nv.info.triton_poi_fused_1,"",@"SHT_CUDA_INFO"
	.sectionflags	@""
	.align	4


	//----- nvinfo : EIATTR_CUDA_API_VERSION
	.align		4
        /*0000*/ 	.byte	0x04, 0x37
        /*0002*/ 	.short	(.L_9 - .L_8)
.L_8:
        /*0004*/ 	.word	0x0000007c


	//----- nvinfo : EIATTR_KPARAM_INFO
	.align		4
.L_9:
        /*0008*/ 	.byte	0x04, 0x17
        /*000a*/ 	.short	(.L_11 - .L_10)
.L_10:
        /*000c*/ 	.word	0x00000000
        /*0010*/ 	.short	0x0002
        /*0012*/ 	.short	0x0010
        /*0014*/ 	.byte	0x00, 0xf0, 0x11, 0x00


	//----- nvinfo : EIATTR_KPARAM_INFO
	.align		4
.L_11:
        /*0018*/ 	.byte	0x04, 0x17
        /*001a*/ 	.short	(.L_13 - .L_12)
.L_12:
        /*001c*/ 	.word	0x00000000
        /*0020*/ 	.short	0x0001
        /*0022*/ 	.short	0x0008
        /*0024*/ 	.byte	0x00, 0xf4, 0x21, 0x00


	//----- nvinfo : EIATTR_KPARAM_INFO
	.align		4
.L_13:
        /*0028*/ 	.byte	0x04, 0x17
        /*002a*/ 	.short	(.L_15 - .L_14)
.L_14:
        /*002c*/ 	.word	0x00000000
        /*0030*/ 	.short	0x0000
        /*0032*/ 	.short	0x0000
        /*0034*/ 	.byte	0x00, 0xf4, 0x21, 0x00


	//----- nvinfo : EIATTR_SPARSE_MMA_MASK
	.align		4
.L_15:
        /*0038*/ 	.byte	0x03, 0x50
        /*003a*/ 	.short	0x0000


	//----- nvinfo : EIATTR_MAXREG_COUNT
	.align		4
        /*003c*/ 	.byte	0x03, 0x1b
        /*003e*/ 	.short	0x00ff


	//----- nvinfo : EIATTR_EXIT_INSTR_OFFSETS
	.align		4
        /*0040*/ 	.byte	0x04, 0x1c
        /*0042*/ 	.short	(.L_17 - .L_16)


	//   ....[0]....
.L_16:
        /*0044*/ 	.word	0x000002c0


	//   ....[1]....
        /*0048*/ 	.word	0x000002e0


	//----- nvinfo : EIATTR_REQNTID
	.align		4
.L_17:
        /*004c*/ 	.byte	0x04, 0x10
        /*004e*/ 	.short	(.L_19 - .L_18)
.L_18:
        /*0050*/ 	.word	0x00000080
        /*0054*/ 	.word	0x00000001
        /*0058*/ 	.word	0x00000001


	//----- nvinfo : EIATTR_CBANK_PARAM_SIZE
	.align		4
.L_19:
        /*005c*/ 	.byte	0x03, 0x19
        /*005e*/ 	.short	0x0014


	//----- nvinfo : EIATTR_PARAM_CBANK
	.align		4
        /*0060*/ 	.byte	0x04, 0x0a
        /*0062*/ 	.short	(.L_21 - .L_20)
	.align		4
.L_20:
        /*0064*/ 	.word	index@(.nv.constant0.triton_poi_fused_1)
        /*0068*/ 	.short	0x0210
        /*006a*/ 	.short	0x0014


	//----- nvinfo : EIATTR_SW_WAR
	.align		4
.L_21:
        /*006c*/ 	.byte	0x04, 0x36
        /*006e*/ 	.short	(.L_23 - .L_22)
.L_22:
        /*0070*/ 	.word	0x00000008
.L_23:


//--------------------- .nv.callgraph             --------------------------
	.section	.nv.callgraph,"",@"SHT_CUDA_CALLGRAPH"
	.align	4
	.sectionentsize	8
	.align		4
        /*0000*/ 	.word	0x00000000
	.align		4
        /*0004*/ 	.word	0xffffffff
	.align		4
        /*0008*/ 	.word	0x00000000
	.align		4
        /*000c*/ 	.word	0xfffffffe
	.align		4
        /*0010*/ 	.word	0x00000000
	.align		4
        /*0014*/ 	.word	0xfffffffd
	.align		4
        /*0018*/ 	.word	0x00000000
	.align		4
        /*001c*/ 	.word	0xfffffffc


//--------------------- .text.triton_poi_fused_1  --------------------------
	.section	.text.triton_poi_fused_1,"ax",@progbits
	.align	128
        .global         triton_poi_fused_1
        .type           triton_poi_fused_1,@function
        .size           triton_poi_fused_1,(.L_x_1 - triton_poi_fused_1)
        .other          triton_poi_fused_1,@"STO_CUDA_ENTRY STV_DEFAULT"
triton_poi_fused_1:
.text.triton_poi_fused_1:
[----:B------:R-:W0:Y:S02]  /*0000*/  LDC R1, c[0x0][0x28] ;  /* 0x00000a00ff017b82 */ /* 0x000e240000000800 */
[----:B------:R-:W1:Y:S01]  /*0010*/  S2R R5, SR_TID.X ;  /* 0x0000000000057919 */ /* 0x000e620000002100 */
[----:B------:R-:W2:Y:S01]  /*0020*/  LDC.64 R2, c[0x0][0x210] ;  /* 0x00008400ff027b82 */ /* 0x000ea20000000a00 */
[----:B------:R-:W-:Y:S01]  /*0030*/  IMAD.MOV.U32 R17, RZ, RZ, RZ ;  /* 0x000000ffff117224 */ /* 0x000fe200078e00ff */
[----:B------:R-:W-:Y:S01]  /*0040*/  ULDC.64 UR4, c[0x0][0x208] ;  /* 0x0000820000047ab9 */ /* 0x000fe20000000a00 */
[----:B------:R-:W3:Y:S01]  /*0050*/  S2R R0, SR_CTAID.X ;  /* 0x0000000000007919 */ /* 0x000ee20000002500 */
[----:B-1----:R-:W-:Y:S02]  /*0060*/  LOP3.LUT R5, R5, 0x7f, RZ, 0xc0, !PT ;  /* 0x0000007f05057812 */ /* 0x002fe400078ec0ff */
[----:B---3--:R-:W-:-:S03]  /*0070*/  SHF.R.S32.HI R4, RZ, 0x18, R0 ;  /* 0x00000018ff047819 */ /* 0x008fc60000011400 */
[----:B------:R-:W-:Y:S01]  /*0080*/  IMAD R5, R0, 0x80, R5 ;  /* 0x0000008000057824 */ /* 0x000fe200078e0205 */
[----:B------:R-:W-:-:S04]  /*0090*/  SGXT R0, R4, 0x1 ;  /* 0x000000010400781a */ /* 0x000fc80000000200 */
[----:B------:R-:W-:Y:S02]  /*00a0*/  ISETP.GE.AND P0, PT, R5, 0x100, PT ;  /* 0x000001000500780c */ /* 0x000fe40003f06270 */
[CC--:B------:R-:W-:Y:S02]  /*00b0*/  LEA.HI R4, R0.reuse, R5.reuse, RZ, 0x4 ;  /* 0x0000000500047211 */ /* 0x0c0fe400078f20ff */
[----:B------:R-:W-:Y:S02]  /*00c0*/  LEA.HI R0, R0, R5, RZ, 0x6 ;  /* 0x0000000500007211 */ /* 0x000fe400078f30ff */
[----:B------:R-:W-:Y:S02]  /*00d0*/  LOP3.LUT R4, R4, 0xfffffff0, RZ, 0xc0, !PT ;  /* 0xfffffff004047812 */ /* 0x000fe400078ec0ff */
[----:B------:R-:W-:-:S04]  /*00e0*/  LOP3.LUT R0, R0, 0xffffffc0, RZ, 0xc0, !PT ;  /* 0xffffffc000007812 */ /* 0x000fc800078ec0ff */
[----:B------:R-:W-:-:S05]  /*00f0*/  IADD3 R13, R0, R5, -R4 ;  /* 0x00000005000d7210 */ /* 0x000fca0007ffe804 */
[----:B--2---:R-:W-:-:S04]  /*0100*/  IMAD.WIDE R6, R13, 0x4, R2 ;  /* 0x000000040d067825 */ /* 0x004fc800078e0202 */
[----:B------:R-:W-:Y:S01]  /*0110*/  VIADD R9, R13, 0x10 ;  /* 0x000000100d097836 */ /* 0x000fe20000000000 */
[----:B------:R1:W2:Y:S01]  /*0120*/  @!P0 LDG.E.EL R17, desc[UR4][R6.64] ;  /* 0x0000000406118981 */ /* 0x0002a2000c2e1900 */
[----:B------:R-:W-:Y:S02]  /*0130*/  IMAD.MOV.U32 R4, RZ, RZ, RZ ;  /* 0x000000ffff047224 */ /* 0x000fe400078e00ff */
[----:B------:R-:W-:Y:S01]  /*0140*/  IMAD.WIDE R8, R9, 0x4, R2 ;  /* 0x0000000409087825 */ /* 0x000fe200078e0202 */
[----:B------:R-:W-:-:S03]  /*0150*/  CS2R R14, SRZ ;  /* 0x00000000000e7805 */ /* 0x000fc6000001ff00 */
[----:B------:R-:W-:Y:S01]  /*0160*/  VIADD R11, R13, 0x20 ;  /* 0x000000200d0b7836 */ /* 0x000fe20000000000 */
[----:B------:R-:W3:Y:S01]  /*0170*/  @!P0 LDG.E.EL R4, desc[UR4][R8.64] ;  /* 0x0000000408048981 */ /* 0x000ee2000c2e1900 */
[----:B------:R-:W-:Y:S01]  /*0180*/  IMAD.MOV.U32 R0, RZ, RZ, RZ ;  /* 0x000000ffff007224 */ /* 0x000fe200078e00ff */
[----:B-1----:R-:W1:Y:S01]  /*0190*/  LDC.64 R6, c[0x0][0x218] ;  /* 0x00008600ff067b82 */ /* 0x002e620000000a00 */
[----:B------:R-:W-:-:S05]  /*01a0*/  IMAD.WIDE R10, R11, 0x4, R2 ;  /* 0x000000040b0a7825 */ /* 0x000fca00078e0202 */
[----:B------:R-:W4:Y:S01]  /*01b0*/  @!P0 LDG.E.EL R14, desc[UR4][R10.64] ;  /* 0x000000040a0e8981 */ /* 0x000f22000c2e1900 */
[----:B------:R-:W-:-:S04]  /*01c0*/  VIADD R13, R13, 0x30 ;  /* 0x000000300d0d7836 */ /* 0x000fc80000000000 */
[----:B------:R-:W-:-:S05]  /*01d0*/  IMAD.WIDE R12, R13, 0x4, R2 ;  /* 0x000000040d0c7825 */ /* 0x000fca00078e0202 */
[----:B------:R-:W5:Y:S01]  /*01e0*/  @!P0 LDG.E.EL R15, desc[UR4][R12.64] ;  /* 0x000000040c0f8981 */ /* 0x000f62000c2e1900 */
[----:B------:R-:W-:-:S05]  /*01f0*/  IMAD.WIDE R2, R5, 0x4, R2 ;  /* 0x0000000405027825 */ /* 0x000fca00078e0202 */
[----:B------:R1:W5:Y:S02]  /*0200*/  @!P0 LDG.E R0, desc[UR4][R2.64] ;  /* 0x0000000402008981 */ /* 0x000364000c1e1900 */
[----:B-1----:R-:W-:Y:S01]  /*0210*/  IMAD.WIDE R2, R5, 0x4, R6 ;  /* 0x0000000405027825 */ /* 0x002fe200078e0206 */
[C---:B--2---:R-:W-:Y:S02]  /*0220*/  FSETP.NAN.AND P2, PT, R17.reuse, R17, PT ;  /* 0x000000111100720b */ /* 0x044fe40003f48000 */
[----:B---3--:R-:W-:-:S11]  /*0230*/  FSETP.GT.AND P1, PT, R17, R4, PT ;  /* 0x000000041100720b */ /* 0x008fd60003f24000 */
[----:B------:R-:W-:-:S04]  /*0240*/  @!P2 FSEL R17, R17, R4, P1 ;  /* 0x000000041111a208 */ /* 0x000fc80000800000 */
[C---:B----4-:R-:W-:Y:S02]  /*0250*/  FSETP.GT.AND P1, PT, R17.reuse, R14, PT ;  /* 0x0000000e1100720b */ /* 0x050fe40003f24000 */
[----:B------:R-:W-:-:S11]  /*0260*/  FSETP.NAN.AND P2, PT, R17, R17, PT ;  /* 0x000000111100720b */ /* 0x000fd60003f48000 */
[----:B------:R-:W-:-:S04]  /*0270*/  @!P1 FSEL R17, R17, R14, P2 ;  /* 0x0000000e11119208 */ /* 0x000fc80001000000 */
[C---:B-----5:R-:W-:Y:S02]  /*0280*/  FSETP.GT.AND P1, PT, R17.reuse, R15, PT ;  /* 0x0000000f1100720b */ /* 0x060fe40003f24000 */
[----:B------:R-:W-:-:S11]  /*0290*/  FSETP.NAN.AND P2, PT, R17, R17, PT ;  /* 0x000000111100720b */ /* 0x000fd60003f48000 */
[----:B------:R-:W-:-:S05]  /*02a0*/  @!P1 FSEL R17, R17, R15, P2 ;  /* 0x0000000f11119208 */ /* 0x000fca0001000000 */
[----:B------:R-:W-:Y:S01]  /*02b0*/  FADD R17, -R17, R0 ;  /* 0x0000000011117221 */ /* 0x000fe20000000100 */
[----:B------:R-:W-:Y:S06]  /*02c0*/  @P0 EXIT ;  /* 0x000000000000094d */ /* 0x000fec0003800000 */
[----:B------:R-:W-:Y:S01]  /*02d0*/  STG.E desc[UR4][R2.64], R17 ;  /* 0x0000001102007986 */ /* 0x000fe2000c101904 */
[----:B------:R-:W-:Y:S05]  /*02e0*/  EXIT ;  /* 0x000000000000794d */ /* 0x000fea0003800000 */
.L_x_0:
[----:B------:R-:W-:-:S00]  /*02f0*/  BRA `(.L_x_0) ;  /* 0xfffffffc00fc7947 */ /* 0x000fc0000383ffff */
[----:B------:R-:W-:-:S00]  /*0300*/  NOP ;  /* 0x0000000000007918 */ /* 0x000fc00000000000 */
[----:B------:R-:W-:-:S00]  /*0310*/  NOP ;  /* 0x0000000000007918 */ /* 0x000fc00000000000 */
[----:B------:R-:W-:-:S00]  /*0320*/  NOP ;  /* 0x0000000000007918 */ /* 0x000fc00000000000 */
[----:B------:R-:W-:-:S00]  /*0330*/  NOP ;  /* 0x0000000000007918 */ /* 0x000fc00000000000 */
[----:B------:R-:W-:-:S00]  /*0340*/  NOP ;  /* 0x0000000000007918 */ /* 0x000fc00000000000 */
[----:B------:R-:W-:-:S00]  /*0350*/  NOP ;  /* 0x0000000000007918 */ /* 0x000fc00000000000 */
[----:B------:R-:W-:-:S00]  /*0360*/  NOP ;  /* 0x0000000000007918 */ /* 0x000fc00000000000 */
[----:B------:R-:W-:-:S00]  /*0370*/  NOP ;  /* 0x0000000000007918 */ /* 0x000fc00000000000 */
.L_x_1:


//--------------------- .nv.constant0.triton_poi_fused_1 --------------------------
	.section	.nv.constant0.triton_poi_fused_1,"a",@progbits
	.sectionflags	@""
	.align	4
.nv.constant0.triton_poi_fused_1:
	.zero		548
